//
// Generated by NVIDIA NVVM Compiler
//
// Compiler Build ID: CL-36424714
// Cuda compilation tools, release 13.0, V13.0.88
// Based on NVVM 20.0.0
//

.version 9.0
.target sm_100
.address_size 64

	// .globl	_Z28tranpose_row_to_column_majorPdS_i

.visible .entry _Z28tranpose_row_to_column_majorPdS_i(
	.param .u64 .ptr .align 1 _Z28tranpose_row_to_column_majorPdS_i_param_0,
	.param .u64 .ptr .align 1 _Z28tranpose_row_to_column_majorPdS_i_param_1,
	.param .u32 _Z28tranpose_row_to_column_majorPdS_i_param_2
)
{
	.reg .pred 	%p<2>;
	.reg .b32 	%r<15>;
	.reg .b64 	%rd<9>;
	.reg .b64 	%fd<2>;

	ld.param.u64 	%rd1, [_Z28tranpose_row_to_column_majorPdS_i_param_0];
	ld.param.u64 	%rd2, [_Z28tranpose_row_to_column_majorPdS_i_param_1];
	ld.param.u32 	%r4, [_Z28tranpose_row_to_column_majorPdS_i_param_2];
	mov.u32 	%r5, %ctaid.x;
	mov.u32 	%r6, %ntid.x;
	mov.u32 	%r7, %tid.x;
	mad.lo.s32 	%r1, %r5, %r6, %r7;
	mov.u32 	%r8, %ctaid.y;
	mov.u32 	%r9, %ntid.y;
	mov.u32 	%r10, %tid.y;
	mad.lo.s32 	%r11, %r8, %r9, %r10;
	max.s32 	%r12, %r1, %r11;
	setp.ge.s32 	%p1, %r12, %r4;
	@%p1 bra 	$L__BB0_2;
	cvta.to.global.u64 	%rd3, %rd1;
	cvta.to.global.u64 	%rd4, %rd2;
	mad.lo.s32 	%r13, %r4, %r11, %r1;
	mul.wide.s32 	%rd5, %r13, 8;
	add.s64 	%rd6, %rd3, %rd5;
	ld.global.f64 	%fd1, [%rd6];
	mad.lo.s32 	%r14, %r4, %r1, %r11;
	mul.wide.s32 	%rd7, %r14, 8;
	add.s64 	%rd8, %rd4, %rd7;
	st.global.f64 	[%rd8], %fd1;
$L__BB0_2:
	ret;

}
	// .globl	_Z28tranpose_column_to_row_majorPdS_i
.visible .entry _Z28tranpose_column_to_row_majorPdS_i(
	.param .u64 .ptr .align 1 _Z28tranpose_column_to_row_majorPdS_i_param_0,
	.param .u64 .ptr .align 1 _Z28tranpose_column_to_row_majorPdS_i_param_1,
	.param .u32 _Z28tranpose_column_to_row_majorPdS_i_param_2
)
{
	.reg .pred 	%p<2>;
	.reg .b32 	%r<15>;
	.reg .b64 	%rd<9>;
	.reg .b64 	%fd<2>;

	ld.param.u64 	%rd1, [_Z28tranpose_column_to_row_majorPdS_i_param_0];
	ld.param.u64 	%rd2, [_Z28tranpose_column_to_row_majorPdS_i_param_1];
	ld.param.u32 	%r4, [_Z28tranpose_column_to_row_majorPdS_i_param_2];
	mov.u32 	%r5, %ctaid.x;
	mov.u32 	%r6, %ntid.x;
	mov.u32 	%r7, %tid.x;
	mad.lo.s32 	%r1, %r5, %r6, %r7;
	mov.u32 	%r8, %ctaid.y;
	mov.u32 	%r9, %ntid.y;
	mov.u32 	%r10, %tid.y;
	mad.lo.s32 	%r11, %r8, %r9, %r10;
	max.s32 	%r12, %r1, %r11;
	setp.ge.s32 	%p1, %r12, %r4;
	@%p1 bra 	$L__BB1_2;
	cvta.to.global.u64 	%rd3, %rd1;
	cvta.to.global.u64 	%rd4, %rd2;
	mad.lo.s32 	%r13, %r4, %r1, %r11;
	mul.wide.s32 	%rd5, %r13, 8;
	add.s64 	%rd6, %rd3, %rd5;
	ld.global.f64 	%fd1, [%rd6];
	mad.lo.s32 	%r14, %r4, %r11, %r1;
	mul.wide.s32 	%rd7, %r14, 8;
	add.s64 	%rd8, %rd4, %rd7;
	st.global.f64 	[%rd8], %fd1;
$L__BB1_2:
	ret;

}
	// .globl	_Z22create_identity_matrixPdi
.visible .entry _Z22create_identity_matrixPdi(
	.param .u64 .ptr .align 1 _Z22create_identity_matrixPdi_param_0,
	.param .u32 _Z22create_identity_matrixPdi_param_1
)
{
	.reg .pred 	%p<3>;
	.reg .b32 	%r<12>;
	.reg .b64 	%rd<5>;
	.reg .b64 	%fd<2>;

	ld.param.u64 	%rd1, [_Z22create_identity_matrixPdi_param_0];
	ld.param.u32 	%r3, [_Z22create_identity_matrixPdi_param_1];
	mov.u32 	%r4, %tid.x;
	mov.u32 	%r5, %ctaid.x;
	mov.u32 	%r6, %ntid.x;
	mad.lo.s32 	%r1, %r5, %r6, %r4;
	mov.u32 	%r7, %tid.y;
	mov.u32 	%r8, %ctaid.y;
	mov.u32 	%r9, %ntid.y;
	mad.lo.s32 	%r2, %r8, %r9, %r7;
	max.s32 	%r10, %r2, %r1;
	setp.ge.s32 	%p1, %r10, %r3;
	@%p1 bra 	$L__BB2_2;
	cvta.to.global.u64 	%rd2, %rd1;
	setp.eq.s32 	%p2, %r2, %r1;
	selp.f64 	%fd1, 0d3FF0000000000000, 0d0000000000000000, %p2;
	mad.lo.s32 	%r11, %r3, %r2, %r1;
	mul.wide.s32 	%rd3, %r11, 8;
	add.s64 	%rd4, %rd2, %rd3;
	st.global.f64 	[%rd4], %fd1;
$L__BB2_2:
	ret;

}


// ===== COMPILED SASS (sm_100) =====

	.target	sm_100

	.elftype	@"ET_EXEC"


//--------------------- .note.nv.tkinfo           --------------------------
	.section	.note.nv.tkinfo,"",@"SHT_NOTE"
	.sectionflags	@"SHF_NOTE_NV_TKINFO"
	.tkinfo
        /*0018*/ 	.word	0x00000002
        /*0030*/ 	.string	""
        /*0030*/ 	.string	"ptxas"
        /*0030*/ 	.string	"Cuda compilation tools, release 13.0, V13.0.88"
        /*0030*/ 	.string	"Build cuda_13.0.r13.0/compiler.36424714_0"
        /*0030*/ 	.string	"-arch sm_100 -m 64 "



//--------------------- .note.nv.cuinfo           --------------------------
	.section	.note.nv.cuinfo,"",@"SHT_NOTE"
	.sectionflags	@"SHF_NOTE_NV_CUINFO"
        /*0018*/ 	.short	0x0002
        /*001a*/ 	.short	0x0064
        /*001c*/ 	.short	0x0082
	.zero		2


//--------------------- .nv.info                  --------------------------
	.section	.nv.info,"",@"SHT_CUDA_INFO"
	.align	4


	//----- nvinfo : EIATTR_REGCOUNT
	.align		4
        /*0000*/ 	.byte	0x04, 0x2f
        /*0002*/ 	.short	(.L_1 - .L_0)
	.align		4
.L_0:
        /*0004*/ 	.word	index@(_Z28tranpose_row_to_column_majorPdS_i)
        /*0008*/ 	.word	0x0000000a


	//----- nvinfo : EIATTR_FRAME_SIZE
	.align		4
.L_1:
        /*000c*/ 	.byte	0x04, 0x11
        /*000e*/ 	.short	(.L_3 - .L_2)
	.align		4
.L_2:
        /*0010*/ 	.word	index@(_Z28tranpose_row_to_column_majorPdS_i)
        /*0014*/ 	.word	0x00000000


	//----- nvinfo : EIATTR_REGCOUNT
	.align		4
.L_3:
        /*0018*/ 	.byte	0x04, 0x2f
        /*001a*/ 	.short	(.L_5 - .L_4)
	.align		4
.L_4:
        /*001c*/ 	.word	index@(_Z28tranpose_column_to_row_majorPdS_i)
        /*0020*/ 	.word	0x0000000a


	//----- nvinfo : EIATTR_FRAME_SIZE
	.align		4
.L_5:
        /*0024*/ 	.byte	0x04, 0x11
        /*0026*/ 	.short	(.L_7 - .L_6)
	.align		4
.L_6:
        /*0028*/ 	.word	index@(_Z28tranpose_column_to_row_majorPdS_i)
        /*002c*/ 	.word	0x00000000


	//----- nvinfo : EIATTR_REGCOUNT
	.align		4
.L_7:
        /*0030*/ 	.byte	0x04, 0x2f
        /*0032*/ 	.short	(.L_9 - .L_8)
	.align		4
.L_8:
        /*0034*/ 	.word	index@(_Z22create_identity_matrixPdi)
        /*0038*/ 	.word	0x0000000a


	//----- nvinfo : EIATTR_FRAME_SIZE
	.align		4
.L_9:
        /*003c*/ 	.byte	0x04, 0x11
        /*003e*/ 	.short	(.L_11 - .L_10)
	.align		4
.L_10:
        /*0040*/ 	.word	index@(_Z22create_identity_matrixPdi)
        /*0044*/ 	.word	0x00000000


	//----- nvinfo : EIATTR_MIN_STACK_SIZE
	.align		4
.L_11:
        /*0048*/ 	.byte	0x04, 0x12
        /*004a*/ 	.short	(.L_13 - .L_12)
	.align		4
.L_12:
        /*004c*/ 	.word	index@(_Z22create_identity_matrixPdi)
        /*0050*/ 	.word	0x00000000


	//----- nvinfo : EIATTR_MIN_STACK_SIZE
	.align		4
.L_13:
        /*0054*/ 	.byte	0x04, 0x12
        /*0056*/ 	.short	(.L_15 - .L_14)
	.align		4
.L_14:
        /*0058*/ 	.word	index@(_Z28tranpose_column_to_row_majorPdS_i)
        /*005c*/ 	.word	0x00000000


	//----- nvinfo : EIATTR_MIN_STACK_SIZE
	.align		4
.L_15:
        /*0060*/ 	.byte	0x04, 0x12
        /*0062*/ 	.short	(.L_17 - .L_16)
	.align		4
.L_16:
        /*0064*/ 	.word	index@(_Z28tranpose_row_to_column_majorPdS_i)
        /*0068*/ 	.word	0x00000000
.L_17:


//--------------------- .nv.compat                --------------------------
	.section	.nv.compat,"",@"SHT_CUDA_COMPAT_INFO"
	.align	4
        /*0000*/ 	.byte	0x02, 0x09, 0x00, 0x00, 0x02, 0x02, 0x01, 0x00, 0x02, 0x05, 0x05, 0x00, 0x03, 0x07, 0x01, 0x01
        /*0010*/ 	.byte	0x02, 0x03, 0x00, 0x00, 0x02, 0x06, 0x01, 0x00, 0x04, 0x0b, 0x08, 0x00, 0x09, 0x00, 0x00, 0x00
        /*0020*/ 	.byte	0x00, 0x00, 0x00, 0x00


//--------------------- .nv.info._Z22create_identity_matrixPdi --------------------------
	.section	.nv.info._Z22create_identity_matrixPdi,"",@"SHT_CUDA_INFO"
	.sectionflags	@""
	.align	4


	//----- nvinfo : EIATTR_CUDA_API_VERSION
	.align		4
        /*0000*/ 	.byte	0x04, 0x37
        /*0002*/ 	.short	(.L_19 - .L_18)
.L_18:
        /*0004*/ 	.word	0x00000082


	//----- nvinfo : EIATTR_KPARAM_INFO
	.align		4
.L_19:
        /*0008*/ 	.byte	0x04, 0x17
        /*000a*/ 	.short	(.L_21 - .L_20)
.L_20:
        /*000c*/ 	.word	0x00000000
        /*0010*/ 	.short	0x0001
        /*0012*/ 	.short	0x0008
        /*0014*/ 	.byte	0x00, 0xf0, 0x11, 0x00


	//----- nvinfo : EIATTR_KPARAM_INFO
	.align		4
.L_21:
        /*0018*/ 	.byte	0x04, 0x17
        /*001a*/ 	.short	(.L_23 - .L_22)
.L_22:
        /*001c*/ 	.word	0x00000000
        /*0020*/ 	.short	0x0000
        /*0022*/ 	.short	0x0000
        /*0024*/ 	.byte	0x00, 0xf5, 0x21, 0x00


	//----- nvinfo : EIATTR_SPARSE_MMA_MASK
	.align		4
.L_23:
        /*0028*/ 	.byte	0x03, 0x50
        /*002a*/ 	.short	0x0000


	//----- nvinfo : EIATTR_MAXREG_COUNT
	.align		4
        /*002c*/ 	.byte	0x03, 0x1b
        /*002e*/ 	.short	0x00ff


	//----- nvinfo : EIATTR_MERCURY_ISA_VERSION
	.align		4
        /*0030*/ 	.byte	0x03, 0x5f
        /*0032*/ 	.short	0x0101


	//----- nvinfo : EIATTR_VRC_CTA_INIT_COUNT
	.align		4
        /*0034*/ 	.byte	0x02, 0x4a
	.zero		1
	.zero		1


	//----- nvinfo : EIATTR_EXIT_INSTR_OFFSETS
	.align		4
        /*0038*/ 	.byte	0x04, 0x1c
        /*003a*/ 	.short	(.L_25 - .L_24)


	//   ....[0]....
.L_24:
        /*003c*/ 	.word	0x000000c0


	//   ....[1]....
        /*0040*/ 	.word	0x00000150


	//----- nvinfo : EIATTR_CBANK_PARAM_SIZE
	.align		4
.L_25:
        /*0044*/ 	.byte	0x03, 0x19
        /*0046*/ 	.short	0x000c


	//----- nvinfo : EIATTR_PARAM_CBANK
	.align		4
        /*0048*/ 	.byte	0x04, 0x0a
        /*004a*/ 	.short	(.L_27 - .L_26)
	.align		4
.L_26:
        /*004c*/ 	.word	index@(.nv.constant0._Z22create_identity_matrixPdi)
        /*0050*/ 	.short	0x0380
        /*0052*/ 	.short	0x000c


	//----- nvinfo : EIATTR_SW_WAR
	.align		4
.L_27:
        /*0054*/ 	.byte	0x04, 0x36
        /*0056*/ 	.short	(.L_29 - .L_28)
.L_28:
        /*0058*/ 	.word	0x00000008
.L_29:


//--------------------- .nv.info._Z28tranpose_column_to_row_majorPdS_i --------------------------
	.section	.nv.info._Z28tranpose_column_to_row_majorPdS_i,"",@"SHT_CUDA_INFO"
	.sectionflags	@""
	.align	4


	//----- nvinfo : EIATTR_CUDA_API_VERSION
	.align		4
        /*0000*/ 	.byte	0x04, 0x37
        /*0002*/ 	.short	(.L_31 - .L_30)
.L_30:
        /*0004*/ 	.word	0x00000082


	//----- nvinfo : EIATTR_KPARAM_INFO
	.align		4
.L_31:
        /*0008*/ 	.byte	0x04, 0x17
        /*000a*/ 	.short	(.L_33 - .L_32)
.L_32:
        /*000c*/ 	.word	0x00000000
        /*0010*/ 	.short	0x0002
        /*0012*/ 	.short	0x0010
        /*0014*/ 	.byte	0x00, 0xf0, 0x11, 0x00


	//----- nvinfo : EIATTR_KPARAM_INFO
	.align		4
.L_33:
        /*0018*/ 	.byte	0x04, 0x17
        /*001a*/ 	.short	(.L_35 - .L_34)
.L_34:
        /*001c*/ 	.word	0x00000000
        /*0020*/ 	.short	0x0001
        /*0022*/ 	.short	0x0008
        /*0024*/ 	.byte	0x00, 0xf5, 0x21, 0x00


	//----- nvinfo : EIATTR_KPARAM_INFO
	.align		4
.L_35:
        /*0028*/ 	.byte	0x04, 0x17
        /*002a*/ 	.short	(.L_37 - .L_36)
.L_36:
        /*002c*/ 	.word	0x00000000
        /*0030*/ 	.short	0x0000
        /*0032*/ 	.short	0x0000
        /*0034*/ 	.byte	0x00, 0xf5, 0x21, 0x00


	//----- nvinfo : EIATTR_SPARSE_MMA_MASK
	.align		4
.L_37:
        /*0038*/ 	.byte	0x03, 0x50
        /*003a*/ 	.short	0x0000


	//----- nvinfo : EIATTR_MAXREG_COUNT
	.align		4
        /*003c*/ 	.byte	0x03, 0x1b
        /*003e*/ 	.short	0x00ff


	//----- nvinfo : EIATTR_MERCURY_ISA_VERSION
	.align		4
        /*0040*/ 	.byte	0x03, 0x5f
        /*0042*/ 	.short	0x0101


	//----- nvinfo : EIATTR_VRC_CTA_INIT_COUNT
	.align		4
        /*0044*/ 	.byte	0x02, 0x4a
	.zero		1
	.zero		1


	//----- nvinfo : EIATTR_EXIT_INSTR_OFFSETS
	.align		4
        /*0048*/ 	.byte	0x04, 0x1c
        /*004a*/ 	.short	(.L_39 - .L_38)


	//   ....[0]....
.L_38:
        /*004c*/ 	.word	0x000000c0


	//   ....[1]....
        /*0050*/ 	.word	0x00000160


	//----- nvinfo : EIATTR_CBANK_PARAM_SIZE
	.align		4
.L_39:
        /*0054*/ 	.byte	0x03, 0x19
        /*0056*/ 	.short	0x0014


	//----- nvinfo : EIATTR_PARAM_CBANK
	.align		4
        /*0058*/ 	.byte	0x04, 0x0a
        /*005a*/ 	.short	(.L_41 - .L_40)
	.align		4
.L_40:
        /*005c*/ 	.word	index@(.nv.constant0._Z28tranpose_column_to_row_majorPdS_i)
        /*0060*/ 	.short	0x0380
        /*0062*/ 	.short	0x0014


	//----- nvinfo : EIATTR_SW_WAR
	.align		4
.L_41:
        /*0064*/ 	.byte	0x04, 0x36
        /*0066*/ 	.short	(.L_43 - .L_42)
.L_42:
        /*0068*/ 	.word	0x00000008
.L_43:


//--------------------- .nv.info._Z28tranpose_row_to_column_majorPdS_i --------------------------
	.section	.nv.info._Z28tranpose_row_to_column_majorPdS_i,"",@"SHT_CUDA_INFO"
	.sectionflags	@""
	.align	4


	//----- nvinfo : EIATTR_CUDA_API_VERSION
	.align		4
        /*0000*/ 	.byte	0x04, 0x37
        /*0002*/ 	.short	(.L_45 - .L_44)
.L_44:
        /*0004*/ 	.word	0x00000082


	//----- nvinfo : EIATTR_KPARAM_INFO
	.align		4
.L_45:
        /*0008*/ 	.byte	0x04, 0x17
        /*000a*/ 	.short	(.L_47 - .L_46)
.L_46:
        /*000c*/ 	.word	0x00000000
        /*0010*/ 	.short	0x0002
        /*0012*/ 	.short	0x0010
        /*0014*/ 	.byte	0x00, 0xf0, 0x11, 0x00


	//----- nvinfo : EIATTR_KPARAM_INFO
	.align		4
.L_47:
        /*0018*/ 	.byte	0x04, 0x17
        /*001a*/ 	.short	(.L_49 - .L_48)
.L_48:
        /*001c*/ 	.word	0x00000000
        /*0020*/ 	.short	0x0001
        /*0022*/ 	.short	0x0008
        /*0024*/ 	.byte	0x00, 0xf5, 0x21, 0x00


	//----- nvinfo : EIATTR_KPARAM_INFO
	.align		4
.L_49:
        /*0028*/ 	.byte	0x04, 0x17
        /*002a*/ 	.short	(.L_51 - .L_50)
.L_50:
        /*002c*/ 	.word	0x00000000
        /*0030*/ 	.short	0x0000
        /*0032*/ 	.short	0x0000
        /*0034*/ 	.byte	0x00, 0xf5, 0x21, 0x00


	//----- nvinfo : EIATTR_SPARSE_MMA_MASK
	.align		4
.L_51:
        /*0038*/ 	.byte	0x03, 0x50
        /*003a*/ 	.short	0x0000


	//----- nvinfo : EIATTR_MAXREG_COUNT
	.align		4
        /*003c*/ 	.byte	0x03, 0x1b
        /*003e*/ 	.short	0x00ff


	//----- nvinfo : EIATTR_MERCURY_ISA_VERSION
	.align		4
        /*0040*/ 	.byte	0x03, 0x5f
        /*0042*/ 	.short	0x0101


	//----- nvinfo : EIATTR_VRC_CTA_INIT_COUNT
	.align		4
        /*0044*/ 	.byte	0x02, 0x4a
	.zero		1
	.zero		1


	//----- nvinfo : EIATTR_EXIT_INSTR_OFFSETS
	.align		4
        /*0048*/ 	.byte	0x04, 0x1c
        /*004a*/ 	.short	(.L_53 - .L_52)


	//   ....[0]....
.L_52:
        /*004c*/ 	.word	0x000000c0


	//   ....[1]....
        /*0050*/ 	.word	0x00000160


	//----- nvinfo : EIATTR_CBANK_PARAM_SIZE
	.align		4
.L_53:
        /*0054*/ 	.byte	0x03, 0x19
        /*0056*/ 	.short	0x0014


	//----- nvinfo : EIATTR_PARAM_CBANK
	.align		4
        /*0058*/ 	.byte	0x04, 0x0a
        /*005a*/ 	.short	(.L_55 - .L_54)
	.align		4
.L_54:
        /*005c*/ 	.word	index@(.nv.constant0._Z28tranpose_row_to_column_majorPdS_i)
        /*0060*/ 	.short	0x0380
        /*0062*/ 	.short	0x0014


	//----- nvinfo : EIATTR_SW_WAR
	.align		4
.L_55:
        /*0064*/ 	.byte	0x04, 0x36
        /*0066*/ 	.short	(.L_57 - .L_56)
.L_56:
        /*0068*/ 	.word	0x00000008
.L_57:


//--------------------- .nv.callgraph             --------------------------
	.section	.nv.callgraph,"",@"SHT_CUDA_CALLGRAPH"
	.align	4
	.sectionentsize	8
	.align		4
        /*0000*/ 	.word	0x00000000
	.align		4
        /*0004*/ 	.word	0xffffffff
	.align		4
        /*0008*/ 	.word	0x00000000
	.align		4
        /*000c*/ 	.word	0xfffffffe
	.align		4
        /*0010*/ 	.word	0x00000000
	.align		4
        /*0014*/ 	.word	0xfffffffd
	.align		4
        /*0018*/ 	.word	0x00000000
	.align		4
        /*001c*/ 	.word	0xfffffffc


//--------------------- .text._Z22create_identity_matrixPdi --------------------------
	.section	.text._Z22create_identity_matrixPdi,"ax",@progbits
	.align	128
        .global         _Z22create_identity_matrixPdi
        .type           _Z22create_identity_matrixPdi,@function
        .size           _Z22create_identity_matrixPdi,(.L_x_3 - _Z22create_identity_matrixPdi)
        .other          _Z22create_identity_matrixPdi,@"STO_CUDA_ENTRY STV_DEFAULT"
_Z22create_identity_matrixPdi:
.text._Z22create_identity_matrixPdi:
[----:B------:R-:W-:Y:S01]  /*0000*/  LDC R1, c[0x0][0x37c] ;  /* 0x0000df00ff017b82 */ /* 0x000fe20000000800 */
[----:B------:R-:W0:Y:S07]  /*0010*/  S2R R0, SR_TID.X ;  /* 0x0000000000007919 */ /* 0x000e2e0000002100 */
[----:B------:R-:W0:Y:S01]  /*0020*/  LDC R3, c[0x0][0x360] ;  /* 0x0000d800ff037b82 */ /* 0x000e220000000800 */
[----:B------:R-:W1:Y:S01]  /*0030*/  LDCU UR6, c[0x0][0x388] ;  /* 0x00007100ff0677ac */ /* 0x000e620008000800 */
[----:B------:R-:W2:Y:S06]  /*0040*/  S2R R5, SR_TID.Y ;  /* 0x0000000000057919 */ /* 0x000eac0000002200 */
[----:B------:R-:W0:Y:S08]  /*0050*/  S2UR UR4, SR_CTAID.X ;  /* 0x00000000000479c3 */ /* 0x000e300000002500 */
[----:B------:R-:W2:Y:S08]  /*0060*/  S2UR UR5, SR_CTAID.Y ;  /* 0x00000000000579c3 */ /* 0x000eb00000002600 */
[----:B------:R-:W2:Y:S01]  /*0070*/  LDC R2, c[0x0][0x364] ;  /* 0x0000d900ff027b82 */ /* 0x000ea20000000800 */
[----:B0-----:R-:W-:-:S02]  /*0080*/  IMAD R0, R3, UR4, R0 ;  /* 0x0000000403007c24 */ /* 0x001fc4000f8e0200 */
[----:B--2---:R-:W-:-:S05]  /*0090*/  IMAD R5, R2, UR5, R5 ;  /* 0x0000000502057c24 */ /* 0x004fca000f8e0205 */
[----:B------:R-:W-:-:S04]  /*00a0*/  VIMNMX R2, PT, PT, R0, R5, !PT ;  /* 0x0000000500027248 */ /* 0x000fc80007fe0100 */
[----:B-1----:R-:W-:-:S13]  /*00b0*/  ISETP.GE.AND P0, PT, R2, UR6, PT ;  /* 0x0000000602007c0c */ /* 0x002fda000bf06270 */
[----:B------:R-:W-:Y:S05]  /*00c0*/  @P0 EXIT ;  /* 0x000000000000094d */ /* 0x000fea0003800000 */
[----:B------:R-:W0:Y:S01]  /*00d0*/  LDC.64 R2, c[0x0][0x380] ;  /* 0x0000e000ff027b82 */ /* 0x000e220000000a00 */
[----:B------:R-:W1:Y:S01]  /*00e0*/  LDCU.64 UR4, c[0x0][0x358] ;  /* 0x00006b00ff0477ac */ /* 0x000e620008000a00 */
[C---:B------:R-:W-:Y:S01]  /*00f0*/  ISETP.NE.AND P0, PT, R5.reuse, R0, PT ;  /* 0x000000000500720c */ /* 0x040fe20003f05270 */
[----:B------:R-:W-:Y:S02]  /*0100*/  IMAD R7, R5, UR6, R0 ;  /* 0x0000000605077c24 */ /* 0x000fe4000f8e0200 */
[----:B------:R-:W-:Y:S01]  /*0110*/  HFMA2 R4, -RZ, RZ, 0, 0 ;  /* 0x00000000ff047431 */ /* 0x000fe200000001ff */
[----:B------:R-:W-:Y:S01]  /*0120*/  FSEL R5, RZ, 1.875, P0 ;  /* 0x3ff00000ff057808 */ /* 0x000fe20000000000 */
[----:B0-----:R-:W-:-:S05]  /*0130*/  IMAD.WIDE R2, R7, 0x8, R2 ;  /* 0x0000000807027825 */ /* 0x001fca00078e0202 */
[----:B-1----:R-:W-:Y:S01]  /*0140*/  STG.E.64 desc[UR4][R2.64], R4 ;  /* 0x0000000402007986 */ /* 0x002fe2000c101b04 */
[----:B------:R-:W-:Y:S05]  /*0150*/  EXIT ;  /* 0x000000000000794d */ /* 0x000fea0003800000 */
.L_x_0:
[----:B------:R-:W-:-:S00]  /*0160*/  BRA `(.L_x_0) ;  /* 0xfffffffc00fc7947 */ /* 0x000fc0000383ffff */
[----:B------:R-:W-:-:S00]  /*0170*/  NOP ;  /* 0x0000000000007918 */ /* 0x000fc00000000000 */
        /* <DEDUP_REMOVED lines=8> */
.L_x_3:


//--------------------- .text._Z28tranpose_column_to_row_majorPdS_i --------------------------
	.section	.text._Z28tranpose_column_to_row_majorPdS_i,"ax",@progbits
	.align	128
        .global         _Z28tranpose_column_to_row_majorPdS_i
        .type           _Z28tranpose_column_to_row_majorPdS_i,@function
        .size           _Z28tranpose_column_to_row_majorPdS_i,(.L_x_4 - _Z28tranpose_column_to_row_majorPdS_i)
        .other          _Z28tranpose_column_to_row_majorPdS_i,@"STO_CUDA_ENTRY STV_DEFAULT"
_Z28tranpose_column_to_row_majorPdS_i:
.text._Z28tranpose_column_to_row_majorPdS_i:
        /* <DEDUP_REMOVED lines=15> */
[----:B------:R-:W-:-:S04]  /*00f0*/  IMAD R5, R0, UR6, R7 ;  /* 0x0000000600057c24 */ /* 0x000fc8000f8e0207 */
[----:B0-----:R-:W-:Y:S02]  /*0100*/  IMAD.WIDE R2, R5, 0x8, R2 ;  /* 0x0000000805027825 */ /* 0x001fe400078e0202 */
[----:B------:R-:W0:Y:S04]  /*0110*/  LDC.64 R4, c[0x0][0x388] ;  /* 0x0000e200ff047b82 */ /* 0x000e280000000a00 */
[----:B-1----:R-:W2:Y:S01]  /*0120*/  LDG.E.64 R2, desc[UR4][R2.64] ;  /* 0x0000000402027981 */ /* 0x002ea2000c1e1b00 */
[----:B------:R-:W-:-:S04]  /*0130*/  IMAD R7, R7, UR6, R0 ;  /* 0x0000000607077c24 */ /* 0x000fc8000f8e0200 */
[----:B0-----:R-:W-:-:S05]  /*0140*/  IMAD.WIDE R4, R7, 0x8, R4 ;  /* 0x0000000807047825 */ /* 0x001fca00078e0204 */
[----:B--2---:R-:W-:Y:S01]  /*0150*/  STG.E.64 desc[UR4][R4.64], R2 ;  /* 0x0000000204007986 */ /* 0x004fe2000c101b04 */
[----:B------:R-:W-:Y:S05]  /*0160*/  EXIT ;  /* 0x000000000000794d */ /* 0x000fea0003800000 */
.L_x_1:
        /* <DEDUP_REMOVED lines=9> */
.L_x_4:


//--------------------- .text._Z28tranpose_row_to_column_majorPdS_i --------------------------
	.section	.text._Z28tranpose_row_to_column_majorPdS_i,"ax",@progbits
	.align	128
        .global         _Z28tranpose_row_to_column_majorPdS_i
        .type           _Z28tranpose_row_to_column_majorPdS_i,@function
        .size           _Z28tranpose_row_to_column_majorPdS_i,(.L_x_5 - _Z28tranpose_row_to_column_majorPdS_i)
        .other          _Z28tranpose_row_to_column_majorPdS_i,@"STO_CUDA_ENTRY STV_DEFAULT"
_Z28tranpose_row_to_column_majorPdS_i:
.text._Z28tranpose_row_to_column_majorPdS_i:
        /* <DEDUP_REMOVED lines=23> */
.L_x_2:
        /* <DEDUP_REMOVED lines=9> */
.L_x_5:


//--------------------- .nv.shared.reserved.0     --------------------------
	.section	.nv.shared.reserved.0,"aw",@nobits
	.weak		__nv_reservedSMEM_offset_0_alias
	.size		__nv_reservedSMEM_offset_0_alias, 0, 64
	.other		__nv_reservedSMEM_offset_0_alias,@"STO_CUDA_RESERVED_SHARED STV_DEFAULT"
__nv_reservedSMEM_offset_0_alias:
	.zero		0
	.zero		64


//--------------------- .nv.constant0._Z22create_identity_matrixPdi --------------------------
	.section	.nv.constant0._Z22create_identity_matrixPdi,"a",@progbits
	.sectionflags	@""
	.align	4
.nv.constant0._Z22create_identity_matrixPdi:
	.zero		908


//--------------------- .nv.constant0._Z28tranpose_column_to_row_majorPdS_i --------------------------
	.section	.nv.constant0._Z28tranpose_column_to_row_majorPdS_i,"a",@progbits
	.sectionflags	@""
	.align	4
.nv.constant0._Z28tranpose_column_to_row_majorPdS_i:
	.zero		916


//--------------------- .nv.constant0._Z28tranpose_row_to_column_majorPdS_i --------------------------
	.section	.nv.constant0._Z28tranpose_row_to_column_majorPdS_i,"a",@progbits
	.sectionflags	@""
	.align	4
.nv.constant0._Z28tranpose_row_to_column_majorPdS_i:
	.zero		916


//--------------------- SYMBOLS --------------------------

	.type		.nv.reservedSmem.offset0,@object
	.size		.nv.reservedSmem.offset0,0x4
